	.headerflags	@"EF_CUDA_TEXMODE_UNIFIED EF_CUDA_64BIT_ADDRESS EF_CUDA_ACCELERATORS EF_CUDA_SM90 EF_CUDA_VIRTUAL_SM(EF_CUDA_SM90)"
	.elftype	@"ET_EXEC"


//--------------------- .nv.info                  --------------------------
	.section	.nv.info,"",@"SHT_CUDA_INFO"
	.align	4


	//----- nvinfo : EIATTR_REGCOUNT
	.align		4
        /*0000*/ 	.byte	0x04, 0x2f
        /*0002*/ 	.short	(.L_3 - .L_2)
	.align		4
.L_2:
        /*0004*/ 	.word	index@(triton_poi_fused__native_batch_norm_legit_no_training_add_relu_15)
        /*0008*/ 	.word	0x00000014


	//----- nvinfo : EIATTR_MIN_STACK_SIZE
	.align		4
.L_3:
        /*000c*/ 	.byte	0x04, 0x12
        /*000e*/ 	.short	(.L_5 - .L_4)
	.align		4
.L_4:
        /*0010*/ 	.word	index@(triton_poi_fused__native_batch_norm_legit_no_training_add_relu_15)
        /*0014*/ 	.word	0x00000000


	//----- nvinfo : EIATTR_FRAME_SIZE
	.align		4
.L_5:
        /*0018*/ 	.byte	0x04, 0x11
        /*001a*/ 	.short	(.L_7 - .L_6)
	.align		4
.L_6:
        /*001c*/ 	.word	index@(triton_poi_fused__native_batch_norm_legit_no_training_add_relu_15)
        /*0020*/ 	.word	0x00000000


	//----- nvinfo : EIATTR_MIN_STACK_SIZE
	.align		4
.L_7:
        /*0024*/ 	.byte	0x04, 0x12
        /*0026*/ 	.short	(.L_9 - .L_8)
	.align		4
.L_8:
        /*0028*/ 	.word	index@(triton_poi_fused__native_batch_norm_legit_no_training_add_relu_15)
        /*002c*/ 	.word	0x00000000
.L_9:


//--------------------- .nv.info.triton_poi_fused__native_batch_norm_legit_no_training_add_relu_15 --------------------------
	.section	.nv.info.triton_poi_fused__native_batch_norm_legit_no_training_add_relu_15,"",@"SHT_CUDA_INFO"
	.sectionflags	@""
	.align	4


	//----- nvinfo : EIATTR_CUDA_API_VERSION
	.align		4
        /*0000*/ 	.byte	0x04, 0x37
        /*0002*/ 	.short	(.L_11 - .L_10)
.L_10:
        /*0004*/ 	.word	0x0000007c


	//----- nvinfo : EIATTR_KPARAM_INFO
	.align		4
.L_11:
        /*0008*/ 	.byte	0x04, 0x17
        /*000a*/ 	.short	(.L_13 - .L_12)
.L_12:
        /*000c*/ 	.word	0x00000000
        /*0010*/ 	.short	0x0007
        /*0012*/ 	.short	0x0038
        /*0014*/ 	.byte	0x00, 0xf0, 0x11, 0x00


	//----- nvinfo : EIATTR_KPARAM_INFO
	.align		4
.L_13:
        /*0018*/ 	.byte	0x04, 0x17
        /*001a*/ 	.short	(.L_15 - .L_14)
.L_14:
        /*001c*/ 	.word	0x00000000
        /*0020*/ 	.short	0x0006
        /*0022*/ 	.short	0x0030
        /*0024*/ 	.byte	0x00, 0xf4, 0x21, 0x00


	//----- nvinfo : EIATTR_KPARAM_INFO
	.align		4
.L_15:
        /*0028*/ 	.byte	0x04, 0x17
        /*002a*/ 	.short	(.L_17 - .L_16)
.L_16:
        /*002c*/ 	.word	0x00000000
        /*0030*/ 	.short	0x0005
        /*0032*/ 	.short	0x0028
        /*0034*/ 	.byte	0x00, 0xf4, 0x21, 0x00


	//----- nvinfo : EIATTR_KPARAM_INFO
	.align		4
.L_17:
        /*0038*/ 	.byte	0x04, 0x17
        /*003a*/ 	.short	(.L_19 - .L_18)
.L_18:
        /*003c*/ 	.word	0x00000000
        /*0040*/ 	.short	0x0004
        /*0042*/ 	.short	0x0020
        /*0044*/ 	.byte	0x00, 0xf4, 0x21, 0x00


	//----- nvinfo : EIATTR_KPARAM_INFO
	.align		4
.L_19:
        /*0048*/ 	.byte	0x04, 0x17
        /*004a*/ 	.short	(.L_21 - .L_20)
.L_20:
        /*004c*/ 	.word	0x00000000
        /*0050*/ 	.short	0x0003
        /*0052*/ 	.short	0x0018
        /*0054*/ 	.byte	0x00, 0xf4, 0x21, 0x00


	//----- nvinfo : EIATTR_KPARAM_INFO
	.align		4
.L_21:
        /*0058*/ 	.byte	0x04, 0x17
        /*005a*/ 	.short	(.L_23 - .L_22)
.L_22:
        /*005c*/ 	.word	0x00000000
        /*0060*/ 	.short	0x0002
        /*0062*/ 	.short	0x0010
        /*0064*/ 	.byte	0x00, 0xf4, 0x21, 0x00


	//----- nvinfo : EIATTR_KPARAM_INFO
	.align		4
.L_23:
        /*0068*/ 	.byte	0x04, 0x17
        /*006a*/ 	.short	(.L_25 - .L_24)
.L_24:
        /*006c*/ 	.word	0x00000000
        /*0070*/ 	.short	0x0001
        /*0072*/ 	.short	0x0008
        /*0074*/ 	.byte	0x00, 0xf4, 0x21, 0x00


	//----- nvinfo : EIATTR_KPARAM_INFO
	.align		4
.L_25:
        /*0078*/ 	.byte	0x04, 0x17
        /*007a*/ 	.short	(.L_27 - .L_26)
.L_26:
        /*007c*/ 	.word	0x00000000
        /*0080*/ 	.short	0x0000
        /*0082*/ 	.short	0x0000
        /*0084*/ 	.byte	0x00, 0xf4, 0x21, 0x00


	//----- nvinfo : EIATTR_SPARSE_MMA_MASK
	.align		4
.L_27:
        /*0088*/ 	.byte	0x03, 0x50
        /*008a*/ 	.short	0x0000


	//----- nvinfo : EIATTR_MAXREG_COUNT
	.align		4
        /*008c*/ 	.byte	0x03, 0x1b
        /*008e*/ 	.short	0x00ff


	//----- nvinfo : EIATTR_EXIT_INSTR_OFFSETS
	.align		4
        /*0090*/ 	.byte	0x04, 0x1c
        /*0092*/ 	.short	(.L_29 - .L_28)


	//   ....[0]....
.L_28:
        /*0094*/ 	.word	0x00000420


	//----- nvinfo : EIATTR_REQNTID
	.align		4
.L_29:
        /*0098*/ 	.byte	0x04, 0x10
        /*009a*/ 	.short	(.L_31 - .L_30)
.L_30:
        /*009c*/ 	.word	0x00000100
        /*00a0*/ 	.word	0x00000001
        /*00a4*/ 	.word	0x00000001


	//----- nvinfo : EIATTR_CBANK_PARAM_SIZE
	.align		4
.L_31:
        /*00a8*/ 	.byte	0x03, 0x19
        /*00aa*/ 	.short	0x003c


	//----- nvinfo : EIATTR_PARAM_CBANK
	.align		4
        /*00ac*/ 	.byte	0x04, 0x0a
        /*00ae*/ 	.short	(.L_33 - .L_32)
	.align		4
.L_32:
        /*00b0*/ 	.word	index@(.nv.constant0.triton_poi_fused__native_batch_norm_legit_no_training_add_relu_15)
        /*00b4*/ 	.short	0x0210
        /*00b6*/ 	.short	0x003c


	//----- nvinfo : EIATTR_SW_WAR
	.align		4
.L_33:
        /*00b8*/ 	.byte	0x04, 0x36
        /*00ba*/ 	.short	(.L_35 - .L_34)
.L_34:
        /*00bc*/ 	.word	0x00000008
.L_35:


//--------------------- .nv.callgraph             --------------------------
	.section	.nv.callgraph,"",@"SHT_CUDA_CALLGRAPH"
	.align	4
	.sectionentsize	8
	.align		4
        /*0000*/ 	.word	0x00000000
	.align		4
        /*0004*/ 	.word	0xffffffff
	.align		4
        /*0008*/ 	.word	0x00000000
	.align		4
        /*000c*/ 	.word	0xfffffffe
	.align		4
        /*0010*/ 	.word	0x00000000
	.align		4
        /*0014*/ 	.word	0xfffffffd
	.align		4
        /*0018*/ 	.word	0x00000000
	.align		4
        /*001c*/ 	.word	0xfffffffc


//--------------------- .nv.constant4             --------------------------
	.section	.nv.constant4,"a",@progbits
	.align	8
	.align		8
.nv.constant4:
        /*0000*/ 	.dword	_$_str
	.align		8
        /*0008*/ 	.dword	_$_str_$_2


//--------------------- .text.triton_poi_fused__native_batch_norm_legit_no_training_add_relu_15 --------------------------
	.section	.text.triton_poi_fused__native_batch_norm_legit_no_training_add_relu_15,"ax",@progbits
	.align	128
        .global         triton_poi_fused__native_batch_norm_legit_no_training_add_relu_15
        .type           triton_poi_fused__native_batch_norm_legit_no_training_add_relu_15,@function
        .size           triton_poi_fused__native_batch_norm_legit_no_training_add_relu_15,(.L_x_1 - triton_poi_fused__native_batch_norm_legit_no_training_add_relu_15)
        .other          triton_poi_fused__native_batch_norm_legit_no_training_add_relu_15,@"STO_CUDA_ENTRY STV_DEFAULT"
triton_poi_fused__native_batch_norm_legit_no_training_add_relu_15:
.text.triton_poi_fused__native_batch_norm_legit_no_training_add_relu_15:
[----:B------:R-:W-:Y:S01]  /*0000*/  LDC R1, c[0x0][0x28] ;  /* 0x00000a00ff017b82 */ /* 0x000fe20000000800 */
[----:B------:R-:W1:Y:S07]  /*0010*/  S2R R0, SR_TID.X ;  /* 0x0000000000007919 */ /* 0x000e6e0000002100 */
[----:B------:R-:W2:Y:S01]  /*0020*/  LDC.64 R2, c[0x0][0x220] ;  /* 0x00008800ff027b82 */ /* 0x000ea20000000a00 */
[----:B------:R-:W-:Y:S01]  /*0030*/  ULDC.64 UR4, c[0x0][0x208] ;  /* 0x0000820000047ab9 */ /* 0x000fe20000000a00 */
[----:B------:R-:W3:Y:S06]  /*0040*/  S2R R7, SR_CTAID.X ;  /* 0x0000000000077919 */ /* 0x000eec0000002500 */
[----:B------:R-:W4:Y:S08]  /*0050*/  LDC.64 R8, c[0x0][0x228] ;  /* 0x00008a00ff087b82 */ /* 0x000f300000000a00 */
[----:B------:R-:W5:Y:S08]  /*0060*/  LDC.64 R10, c[0x0][0x230] ;  /* 0x00008c00ff0a7b82 */ /* 0x000f700000000a00 */
[----:B------:R-:W4:Y:S01]  /*0070*/  LDC.64 R12, c[0x0][0x238] ;  /* 0x00008e00ff0c7b82 */ /* 0x000f220000000a00 */
[----:B-1----:R-:W-:-:S02]  /*0080*/  SHF.L.U32 R0, R0, 0x1, RZ ;  /* 0x0000000100007819 */ /* 0x002fc400000006ff */
[----:B---3--:R-:W-:Y:S02]  /*0090*/  SHF.R.S32.HI R5, RZ, 0x16, R7 ;  /* 0x00000016ff057819 */ /* 0x008fe40000011407 */
[----:B------:R-:W-:Y:S02]  /*00a0*/  LOP3.LUT R0, R0, 0x1fe, RZ, 0xc0, !PT ;  /* 0x000001fe00007812 */ /* 0x000fe400078ec0ff */
[----:B------:R-:W-:Y:S02]  /*00b0*/  SGXT R5, R5, 0x1 ;  /* 0x000000010505781a */ /* 0x000fe40000000200 */
[----:B------:R-:W-:Y:S02]  /*00c0*/  LEA R0, R7, R0, 0x9 ;  /* 0x0000000007007211 */ /* 0x000fe400078e48ff */
[----:B------:R-:W1:Y:S02]  /*00d0*/  LDC.64 R6, c[0x0][0x218] ;  /* 0x00008600ff067b82 */ /* 0x000e640000000a00 */
[----:B------:R-:W-:-:S04]  /*00e0*/  LEA.HI R5, R5, R0, RZ, 0x8 ;  /* 0x0000000005057211 */ /* 0x000fc800078f40ff */
[----:B------:R-:W-:-:S04]  /*00f0*/  LOP3.LUT R5, R5, 0xffffff00, RZ, 0xc0, !PT ;  /* 0xffffff0005057812 */ /* 0x000fc800078ec0ff */
[----:B------:R-:W-:Y:S02]  /*0100*/  IADD3 R15, R0, -R5, RZ ;  /* 0x80000005000f7210 */ /* 0x000fe40007ffe0ff */
[----:B------:R-:W3:Y:S03]  /*0110*/  LDC.64 R4, c[0x0][0x210] ;  /* 0x00008400ff047b82 */ /* 0x000ee60000000a00 */
[----:B--2---:R-:W-:-:S06]  /*0120*/  IMAD.WIDE R2, R15, 0x4, R2 ;  /* 0x000000040f027825 */ /* 0x004fcc00078e0202 */
[----:B------:R-:W2:Y:S01]  /*0130*/  LDG.E.EL.64 R2, desc[UR4][R2.64] ;  /* 0x0000000402027981 */ /* 0x000ea2000c2e1b00 */
[----:B-1----:R-:W-:-:S04]  /*0140*/  IMAD.WIDE R6, R15, 0x4, R6 ;  /* 0x000000040f067825 */ /* 0x002fc800078e0206 */
[C---:B----4-:R-:W-:Y:S02]  /*0150*/  IMAD.WIDE R8, R15.reuse, 0x4, R8 ;  /* 0x000000040f087825 */ /* 0x050fe400078e0208 */
[----:B------:R-:W4:Y:S02]  /*0160*/  LDG.E.EL.64 R6, desc[UR4][R6.64] ;  /* 0x0000000406067981 */ /* 0x000f24000c2e1b00 */
[----:B-----5:R-:W-:Y:S02]  /*0170*/  IMAD.WIDE R10, R15, 0x4, R10 ;  /* 0x000000040f0a7825 */ /* 0x020fe400078e020a */
[----:B------:R-:W5:Y:S02]  /*0180*/  LDG.E.EL.64 R8, desc[UR4][R8.64] ;  /* 0x0000000408087981 */ /* 0x000f64000c2e1b00 */
[C---:B---3--:R-:W-:Y:S02]  /*0190*/  IMAD.WIDE R4, R0.reuse, 0x4, R4 ;  /* 0x0000000400047825 */ /* 0x048fe400078e0204 */
[----:B------:R-:W5:Y:S04]  /*01a0*/  LDG.E.EL.64 R10, desc[UR4][R10.64] ;  /* 0x000000040a0a7981 */ /* 0x000f68000c2e1b00 */
[----:B------:R-:W4:Y:S01]  /*01b0*/  LDG.E.64 R4, desc[UR4][R4.64] ;  /* 0x0000000404047981 */ /* 0x000f22000c1e1b00 */
[----:B0-----:R-:W-:-:S06]  /*01c0*/  IMAD.WIDE R12, R0, 0x4, R12 ;  /* 0x00000004000c7825 */ /* 0x001fcc00078e020c */
[----:B------:R-:W3:Y:S01]  /*01d0*/  LDG.E.64 R12, desc[UR4][R12.64] ;  /* 0x000000040c0c7981 */ /* 0x000ee2000c1e1b00 */
[----:B------:R-:W-:Y:S01]  /*01e0*/  HFMA2.MMA R16, -RZ, RZ, 1.625, 0 ;  /* 0x3e800000ff107435 */ /* 0x000fe200000001ff */
[----:B--2---:R-:W-:Y:S01]  /*01f0*/  FADD R2, R2, 9.9999997473787516356e-06 ;  /* 0x3727c5ac02027421 */ /* 0x004fe20000000000 */
[----:B------:R-:W-:-:S03]  /*0200*/  FADD R3, R3, 9.9999997473787516356e-06 ;  /* 0x3727c5ac03037421 */ /* 0x000fc60000000000 */
[----:B------:R-:W0:Y:S08]  /*0210*/  MUFU.SQRT R14, R2 ;  /* 0x00000002000e7308 */ /* 0x000e300000002000 */
[----:B------:R1:W2:Y:S01]  /*0220*/  MUFU.SQRT R15, R3 ;  /* 0x00000003000f7308 */ /* 0x0002a20000002000 */
[C---:B0-----:R-:W-:Y:S02]  /*0230*/  FSETP.GT.AND P0, PT, R14.reuse, 8.50705917302346158658e+37, PT ;  /* 0x7e8000000e00780b */ /* 0x041fe40003f04000 */
[----:B------:R-:W-:Y:S01]  /*0240*/  FSETP.GEU.AND P2, PT, R14, 1.175494350822287508e-38, PT ;  /* 0x008000000e00780b */ /* 0x000fe20003f4e000 */
[----:B-1----:R-:W0:Y:S01]  /*0250*/  LDC.64 R2, c[0x0][0x240] ;  /* 0x00009000ff027b82 */ /* 0x002e220000000a00 */
[----:B--2---:R-:W-:-:S02]  /*0260*/  FSETP.GT.AND P1, PT, R15, 8.50705917302346158658e+37, PT ;  /* 0x7e8000000f00780b */ /* 0x004fc40003f24000 */
[----:B------:R-:W-:-:S07]  /*0270*/  FSETP.GEU.AND P3, PT, R15, 1.175494350822287508e-38, PT ;  /* 0x008000000f00780b */ /* 0x000fce0003f6e000 */
[----:B------:R-:W-:-:S04]  /*0280*/  @P0 FMUL R14, R14, 0.25 ;  /* 0x3e8000000e0e0820 */ /* 0x000fc80000400000 */
[----:B------:R-:W-:Y:S01]  /*0290*/  @!P2 FMUL R14, R14, 16777216 ;  /* 0x4b8000000e0ea820 */ /* 0x000fe20000400000 */
[----:B------:R-:W-:-:S04]  /*02a0*/  @P1 FMUL R15, R15, 0.25 ;  /* 0x3e8000000f0f1820 */ /* 0x000fc80000400000 */
[----:B------:R-:W-:Y:S01]  /*02b0*/  @!P3 FMUL R15, R15, 16777216 ;  /* 0x4b8000000f0fb820 */ /* 0x000fe20000400000 */
[----:B------:R-:W1:Y:S01]  /*02c0*/  MUFU.RCP R14, R14 ;  /* 0x0000000e000e7308 */ /* 0x000e620000001000 */
[----:B------:R-:W-:-:S07]  /*02d0*/  FSEL R17, R16, 1, P0 ;  /* 0x3f80000010117808 */ /* 0x000fce0000000000 */
[----:B------:R-:W2:Y:S01]  /*02e0*/  MUFU.RCP R15, R15 ;  /* 0x0000000f000f7308 */ /* 0x000ea20000001000 */
[----:B------:R-:W-:Y:S01]  /*02f0*/  FSEL R16, R16, 1, P1 ;  /* 0x3f80000010107808 */ /* 0x000fe20000800000 */
[----:B------:R-:W-:Y:S01]  /*0300*/  @!P2 FMUL R17, R17, 16777216 ;  /* 0x4b8000001111a820 */ /* 0x000fe20000400000 */
[----:B----4-:R-:W-:-:S03]  /*0310*/  FADD R4, R4, -R6 ;  /* 0x8000000604047221 */ /* 0x010fc60000000000 */
[----:B------:R-:W-:Y:S01]  /*0320*/  @!P3 FMUL R16, R16, 16777216 ;  /* 0x4b8000001010b820 */ /* 0x000fe20000400000 */
[----:B-1----:R-:W-:Y:S01]  /*0330*/  FMUL R17, R14, R17 ;  /* 0x000000110e117220 */ /* 0x002fe20000400000 */
[----:B------:R-:W-:-:S03]  /*0340*/  FADD R5, R5, -R7 ;  /* 0x8000000705057221 */ /* 0x000fc60000000000 */
[----:B------:R-:W-:Y:S01]  /*0350*/  FMUL R17, R4, R17 ;  /* 0x0000001104117220 */ /* 0x000fe20000400000 */
[----:B--2---:R-:W-:-:S03]  /*0360*/  FMUL R16, R15, R16 ;  /* 0x000000100f107220 */ /* 0x004fc60000400000 */
[----:B-----5:R-:W-:Y:S01]  /*0370*/  FFMA R17, R8, R17, R10 ;  /* 0x0000001108117223 */ /* 0x020fe2000000000a */
[----:B------:R-:W-:-:S04]  /*0380*/  FMUL R16, R5, R16 ;  /* 0x0000001005107220 */ /* 0x000fc80000400000 */
[----:B------:R-:W-:Y:S01]  /*0390*/  FFMA R16, R9, R16, R11 ;  /* 0x0000001009107223 */ /* 0x000fe2000000000b */
[----:B---3--:R-:W-:Y:S01]  /*03a0*/  FSETP.GEU.AND P0, PT, R17, -R12, PT ;  /* 0x8000000c1100720b */ /* 0x008fe20003f0e000 */
[----:B------:R-:W-:Y:S02]  /*03b0*/  FADD R12, R12, R17 ;  /* 0x000000110c0c7221 */ /* 0x000fe40000000000 */
[----:B------:R-:W-:Y:S01]  /*03c0*/  FADD R4, R13, R16 ;  /* 0x000000100d047221 */ /* 0x000fe20000000000 */
[----:B------:R-:W-:Y:S01]  /*03d0*/  FSETP.GEU.AND P1, PT, R16, -R13, PT ;  /* 0x8000000d1000720b */ /* 0x000fe20003f2e000 */
[----:B0-----:R-:W-:Y:S01]  /*03e0*/  IMAD.WIDE R2, R0, 0x4, R2 ;  /* 0x0000000400027825 */ /* 0x001fe200078e0202 */
[----:B------:R-:W-:Y:S02]  /*03f0*/  FSEL R12, R12, RZ, P0 ;  /* 0x000000ff0c0c7208 */ /* 0x000fe40000000000 */
[----:B------:R-:W-:-:S05]  /*0400*/  FSEL R13, R4, RZ, P1 ;  /* 0x000000ff040d7208 */ /* 0x000fca0000800000 */
[----:B------:R-:W-:Y:S01]  /*0410*/  STG.E.64 desc[UR4][R2.64], R12 ;  /* 0x0000000c02007986 */ /* 0x000fe2000c101b04 */
[----:B------:R-:W-:Y:S05]  /*0420*/  EXIT ;  /* 0x000000000000794d */ /* 0x000fea0003800000 */
.L_x_0:
[----:B------:R-:W-:-:S00]  /*0430*/  BRA `(.L_x_0) ;  /* 0xfffffffc00fc7947 */ /* 0x000fc0000383ffff */
[----:B------:R-:W-:-:S00]  /*0440*/  NOP ;  /* 0x0000000000007918 */ /* 0x000fc00000000000 */
        /* <DEDUP_REMOVED lines=11> */
.L_x_1:


//--------------------- .nv.global.init           --------------------------
	.section	.nv.global.init,"aw",@progbits
.nv.global.init:
	.type		_$_str,@object
	.size		_$_str,(_$_str_$_2 - _$_str)
_$_str:
        /*0000*/ 	.byte	0x5f, 0x5f, 0x43, 0x55, 0x44, 0x41, 0x5f, 0x46, 0x54, 0x5a, 0x00
	.type		_$_str_$_2,@object
	.size		_$_str_$_2,(.L_1 - _$_str_$_2)
_$_str_$_2:
        /*000b*/ 	.byte	0x5f, 0x5f, 0x43, 0x55, 0x44, 0x41, 0x5f, 0x50, 0x52, 0x45, 0x43, 0x5f, 0x53, 0x51, 0x52, 0x54
        /*001b*/ 	.byte	0x00
.L_1:


//--------------------- .nv.constant0.triton_poi_fused__native_batch_norm_legit_no_training_add_relu_15 --------------------------
	.section	.nv.constant0.triton_poi_fused__native_batch_norm_legit_no_training_add_relu_15,"a",@progbits
	.sectionflags	@""
	.align	4
.nv.constant0.triton_poi_fused__native_batch_norm_legit_no_training_add_relu_15:
	.zero		588
